//
// Generated by NVIDIA NVVM Compiler
//
// Compiler Build ID: CL-36424714
// Cuda compilation tools, release 13.0, V13.0.88
// Based on NVVM 20.0.0
//

.version 9.0
.target sm_100
.address_size 64

	// .globl	_Z9my_kernelv
.extern .func  (.param .b32 func_retval0) vprintf
(
	.param .b64 vprintf_param_0,
	.param .b64 vprintf_param_1
)
;
.global .align 1 .b8 $str[30] = {83, 111, 110, 111, 32, 105, 108, 32, 116, 104, 114, 101, 97, 100, 32, 37, 100, 33, 32, 98, 108, 111, 99, 107, 32, 37, 100, 33, 10};

.visible .entry _Z9my_kernelv()
{
	.local .align 8 .b8 	__local_depot0[8];
	.reg .b64 	%SP;
	.reg .b64 	%SPL;
	.reg .b32 	%r<7>;
	.reg .b64 	%rd<5>;

	mov.u64 	%SPL, __local_depot0;
	cvta.local.u64 	%SP, %SPL;
	add.u64 	%rd1, %SP, 0;
	add.u64 	%rd2, %SPL, 0;
	mov.u32 	%r1, %ctaid.x;
	mov.u32 	%r2, %ntid.x;
	mov.u32 	%r3, %tid.x;
	mad.lo.s32 	%r4, %r1, %r2, %r3;
	st.local.v2.u32 	[%rd2], {%r4, %r1};
	mov.u64 	%rd3, $str;
	cvta.global.u64 	%rd4, %rd3;
	{ // callseq 0, 0
	.param .b64 param0;
	st.param.b64 	[param0], %rd4;
	.param .b64 param1;
	st.param.b64 	[param1], %rd1;
	.param .b32 retval0;
	call.uni (retval0), 
	vprintf, 
	(
	param0, 
	param1
	);
	ld.param.b32 	%r5, [retval0];
	} // callseq 0
	ret;

}


// ===== COMPILED SASS (sm_100) =====

	.target	sm_100

	.elftype	@"ET_EXEC"


//--------------------- .note.nv.tkinfo           --------------------------
	.section	.note.nv.tkinfo,"",@"SHT_NOTE"
	.sectionflags	@"SHF_NOTE_NV_TKINFO"
	.tkinfo
        /*0018*/ 	.word	0x00000002
        /*0030*/ 	.string	""
        /*0030*/ 	.string	"ptxas"
        /*0030*/ 	.string	"Cuda compilation tools, release 13.0, V13.0.88"
        /*0030*/ 	.string	"Build cuda_13.0.r13.0/compiler.36424714_0"
        /*0030*/ 	.string	"-arch sm_100 -m 64 "



//--------------------- .note.nv.cuinfo           --------------------------
	.section	.note.nv.cuinfo,"",@"SHT_NOTE"
	.sectionflags	@"SHF_NOTE_NV_CUINFO"
        /*0018*/ 	.short	0x0002
        /*001a*/ 	.short	0x0064
        /*001c*/ 	.short	0x0082
	.zero		2


//--------------------- .nv.info                  --------------------------
	.section	.nv.info,"",@"SHT_CUDA_INFO"
	.align	4


	//----- nvinfo : EIATTR_REGCOUNT
	.align		4
        /*0000*/ 	.byte	0x04, 0x2f
        /*0002*/ 	.short	(.L_2 - .L_1)
	.align		4
.L_1:
        /*0004*/ 	.word	index@(_Z9my_kernelv)
        /*0008*/ 	.word	0x00000018


	//----- nvinfo : EIATTR_FRAME_SIZE
	.align		4
.L_2:
        /*000c*/ 	.byte	0x04, 0x11
        /*000e*/ 	.short	(.L_4 - .L_3)
	.align		4
.L_3:
        /*0010*/ 	.word	index@(_Z9my_kernelv)
        /*0014*/ 	.word	0x00000008


	//----- nvinfo : EIATTR_MIN_STACK_SIZE
	.align		4
.L_4:
        /*0018*/ 	.byte	0x04, 0x12
        /*001a*/ 	.short	(.L_6 - .L_5)
	.align		4
.L_5:
        /*001c*/ 	.word	index@(_Z9my_kernelv)
        /*0020*/ 	.word	0x00000008
.L_6:


//--------------------- .nv.compat                --------------------------
	.section	.nv.compat,"",@"SHT_CUDA_COMPAT_INFO"
	.align	4
        /*0000*/ 	.byte	0x02, 0x09, 0x00, 0x00, 0x02, 0x02, 0x01, 0x00, 0x02, 0x05, 0x05, 0x00, 0x03, 0x07, 0x01, 0x01
        /*0010*/ 	.byte	0x02, 0x03, 0x00, 0x00, 0x02, 0x06, 0x01, 0x00, 0x04, 0x0b, 0x08, 0x00, 0x09, 0x00, 0x00, 0x00
        /*0020*/ 	.byte	0x00, 0x00, 0x00, 0x00


//--------------------- .nv.info._Z9my_kernelv    --------------------------
	.section	.nv.info._Z9my_kernelv,"",@"SHT_CUDA_INFO"
	.sectionflags	@""
	.align	4


	//----- nvinfo : EIATTR_CUDA_API_VERSION
	.align		4
        /*0000*/ 	.byte	0x04, 0x37
        /*0002*/ 	.short	(.L_8 - .L_7)
.L_7:
        /*0004*/ 	.word	0x00000082


	//----- nvinfo : EIATTR_SPARSE_MMA_MASK
	.align		4
.L_8:
        /*0008*/ 	.byte	0x03, 0x50
        /*000a*/ 	.short	0x0000


	//----- nvinfo : EIATTR_MAXREG_COUNT
	.align		4
        /*000c*/ 	.byte	0x03, 0x1b
        /*000e*/ 	.short	0x00ff


	//----- nvinfo : EIATTR_EXTERNS
	.align		4
        /*0010*/ 	.byte	0x04, 0x0f
        /*0012*/ 	.short	(.L_10 - .L_9)


	//   ....[0]....
	.align		4
.L_9:
        /*0014*/ 	.word	index@(vprintf)


	//----- nvinfo : EIATTR_MERCURY_ISA_VERSION
	.align		4
.L_10:
        /*0018*/ 	.byte	0x03, 0x5f
        /*001a*/ 	.short	0x0101


	//----- nvinfo : EIATTR_VRC_CTA_INIT_COUNT
	.align		4
        /*001c*/ 	.byte	0x02, 0x4a
	.zero		1
	.zero		1


	//----- nvinfo : EIATTR_SYSCALL_OFFSETS
	.align		4
        /*0020*/ 	.byte	0x04, 0x46
        /*0022*/ 	.short	(.L_12 - .L_11)


	//   ....[0]....
.L_11:
        /*0024*/ 	.word	0x00000110


	//----- nvinfo : EIATTR_EXIT_INSTR_OFFSETS
	.align		4
.L_12:
        /*0028*/ 	.byte	0x04, 0x1c
        /*002a*/ 	.short	(.L_14 - .L_13)


	//   ....[0]....
.L_13:
        /*002c*/ 	.word	0x00000120


	//----- nvinfo : EIATTR_SW_WAR
	.align		4
.L_14:
        /*0030*/ 	.byte	0x04, 0x36
        /*0032*/ 	.short	(.L_16 - .L_15)
.L_15:
        /*0034*/ 	.word	0x00000008
.L_16:


//--------------------- .nv.callgraph             --------------------------
	.section	.nv.callgraph,"",@"SHT_CUDA_CALLGRAPH"
	.align	4
	.sectionentsize	8
	.align		4
        /*0000*/ 	.word	0x00000000
	.align		4
        /*0004*/ 	.word	0xffffffff
	.align		4
        /*0008*/ 	.word	index@(_Z9my_kernelv)
	.align		4
        /*000c*/ 	.word	index@(vprintf)
	.align		4
        /*0010*/ 	.word	0x00000000
	.align		4
        /*0014*/ 	.word	0xfffffffe
	.align		4
        /*0018*/ 	.word	0x00000000
	.align		4
        /*001c*/ 	.word	0xfffffffd
	.align		4
        /*0020*/ 	.word	0x00000000
	.align		4
        /*0024*/ 	.word	0xfffffffc


//--------------------- .nv.constant4             --------------------------
	.section	.nv.constant4,"a",@progbits
	.align	8
	.align		8
.nv.constant4:
        /*0000*/ 	.dword	vprintf
	.align		8
        /*0008*/ 	.dword	$str


//--------------------- .text._Z9my_kernelv       --------------------------
	.section	.text._Z9my_kernelv,"ax",@progbits
	.align	128
        .global         _Z9my_kernelv
        .type           _Z9my_kernelv,@function
        .size           _Z9my_kernelv,(.L_x_2 - _Z9my_kernelv)
        .other          _Z9my_kernelv,@"STO_CUDA_ENTRY STV_DEFAULT"
_Z9my_kernelv:
.text._Z9my_kernelv:
[----:B------:R-:W0:Y:S01]  /*0000*/  LDC R1, c[0x0][0x37c] ;  /* 0x0000df00ff017b82 */ /* 0x000e220000000800 */
[----:B------:R-:W1:Y:S01]  /*0010*/  S2R R2, SR_TID.X ;  /* 0x0000000000027919 */ /* 0x000e620000002100 */
[----:B------:R-:W2:Y:S01]  /*0020*/  LDCU UR5, c[0x0][0x2fc] ;  /* 0x00005f80ff0577ac */ /* 0x000ea20008000800 */
[----:B0-----:R-:W-:Y:S01]  /*0030*/  VIADD R1, R1, 0xfffffff8 ;  /* 0xfffffff801017836 */ /* 0x001fe20000000000 */
[----:B------:R-:W-:Y:S01]  /*0040*/  MOV R0, 0x0 ;  /* 0x0000000000007802 */ /* 0x000fe20000000f00 */
[----:B------:R-:W1:Y:S01]  /*0050*/  S2R R3, SR_CTAID.X ;  /* 0x0000000000037919 */ /* 0x000e620000002500 */
[----:B------:R-:W1:Y:S02]  /*0060*/  LDCU UR6, c[0x0][0x360] ;  /* 0x00006c00ff0677ac */ /* 0x000e640008000800 */
[----:B------:R0:W3:Y:S01]  /*0070*/  LDC.64 R8, c[0x4][R0] ;  /* 0x0100000000087b82 */ /* 0x0000e20000000a00 */
[----:B------:R-:W4:Y:S02]  /*0080*/  LDCU UR4, c[0x0][0x2f8] ;  /* 0x00005f00ff0477ac */ /* 0x000f240008000800 */
[----:B----4-:R-:W-:-:S05]  /*0090*/  IADD3 R6, P0, PT, R1, UR4, RZ ;  /* 0x0000000401067c10 */ /* 0x010fca000ff1e0ff */
[----:B--2---:R-:W-:Y:S02]  /*00a0*/  IMAD.X R7, RZ, RZ, UR5, P0 ;  /* 0x00000005ff077e24 */ /* 0x004fe400080e06ff */
[----:B-1----:R-:W-:Y:S01]  /*00b0*/  IMAD R2, R3, UR6, R2 ;  /* 0x0000000603027c24 */ /* 0x002fe2000f8e0202 */
[----:B------:R-:W1:Y:S04]  /*00c0*/  LDCU.64 UR6, c[0x4][0x8] ;  /* 0x01000100ff0677ac */ /* 0x000e680008000a00 */
[----:B------:R0:W-:Y:S01]  /*00d0*/  STL.64 [R1], R2 ;  /* 0x0000000201007387 */ /* 0x0001e20000100a00 */
[----:B-1----:R-:W-:Y:S01]  /*00e0*/  IMAD.U32 R4, RZ, RZ, UR6 ;  /* 0x00000006ff047e24 */ /* 0x002fe2000f8e00ff */
[----:B0--3--:R-:W-:-:S07]  /*00f0*/  MOV R5, UR7 ;  /* 0x0000000700057c02 */ /* 0x009fce0008000f00 */
[----:B------:R-:W-:-:S07]  /*0100*/  LEPC R20, `(.L_x_0) ;  /* 0x000000001014794e */ /* 0x000fce0000000000 */
[----:B------:R-:W-:Y:S05]  /*0110*/  CALL.ABS.NOINC R8 ;  /* 0x0000000008007343 */ /* 0x000fea0003c00000 */
.L_x_0:
[----:B------:R-:W-:Y:S05]  /*0120*/  EXIT ;  /* 0x000000000000794d */ /* 0x000fea0003800000 */
.L_x_1:
[----:B------:R-:W-:-:S00]  /*0130*/  BRA `(.L_x_1) ;  /* 0xfffffffc00fc7947 */ /* 0x000fc0000383ffff */
[----:B------:R-:W-:-:S00]  /*0140*/  NOP ;  /* 0x0000000000007918 */ /* 0x000fc00000000000 */
        /* <DEDUP_REMOVED lines=11> */
.L_x_2:


//--------------------- .nv.global.init           --------------------------
	.section	.nv.global.init,"aw",@progbits
.nv.global.init:
	.type		$str,@object
	.size		$str,(.L_0 - $str)
$str:
        /*0000*/ 	.byte	0x53, 0x6f, 0x6e, 0x6f, 0x20, 0x69, 0x6c, 0x20, 0x74, 0x68, 0x72, 0x65, 0x61, 0x64, 0x20, 0x25
        /*0010*/ 	.byte	0x64, 0x21, 0x20, 0x62, 0x6c, 0x6f, 0x63, 0x6b, 0x20, 0x25, 0x64, 0x21, 0x0a, 0x00
.L_0:


//--------------------- .nv.shared.reserved.0     --------------------------
	.section	.nv.shared.reserved.0,"aw",@nobits
	.weak		__nv_reservedSMEM_offset_0_alias
	.size		__nv_reservedSMEM_offset_0_alias, 0, 64
	.other		__nv_reservedSMEM_offset_0_alias,@"STO_CUDA_RESERVED_SHARED STV_DEFAULT"
__nv_reservedSMEM_offset_0_alias:
	.zero		0
	.zero		64


//--------------------- .nv.constant0._Z9my_kernelv --------------------------
	.section	.nv.constant0._Z9my_kernelv,"a",@progbits
	.sectionflags	@""
	.align	4
.nv.constant0._Z9my_kernelv:
	.zero		896


//--------------------- SYMBOLS --------------------------

	.type		.nv.reservedSmem.offset0,@object
	.size		.nv.reservedSmem.offset0,0x4
	.type		vprintf,@function
